	.headerflags	@"EF_CUDA_TEXMODE_UNIFIED EF_CUDA_64BIT_ADDRESS EF_CUDA_ACCELERATORS EF_CUDA_SM90 EF_CUDA_VIRTUAL_SM(EF_CUDA_SM90)"
	.elftype	@"ET_EXEC"


//--------------------- .nv.info                  --------------------------
	.section	.nv.info,"",@"SHT_CUDA_INFO"
	.align	4


	//----- nvinfo : EIATTR_REGCOUNT
	.align		4
        /*0000*/ 	.byte	0x04, 0x2f
        /*0002*/ 	.short	(.L_2 - .L_1)
	.align		4
.L_1:
        /*0004*/ 	.word	index@(triton_per_fused_native_group_norm_27)
        /*0008*/ 	.word	0x00000016


	//----- nvinfo : EIATTR_MIN_STACK_SIZE
	.align		4
.L_2:
        /*000c*/ 	.byte	0x04, 0x12
        /*000e*/ 	.short	(.L_4 - .L_3)
	.align		4
.L_3:
        /*0010*/ 	.word	index@(triton_per_fused_native_group_norm_27)
        /*0014*/ 	.word	0x00000000


	//----- nvinfo : EIATTR_FRAME_SIZE
	.align		4
.L_4:
        /*0018*/ 	.byte	0x04, 0x11
        /*001a*/ 	.short	(.L_6 - .L_5)
	.align		4
.L_5:
        /*001c*/ 	.word	index@(triton_per_fused_native_group_norm_27)
        /*0020*/ 	.word	0x00000000


	//----- nvinfo : EIATTR_MIN_STACK_SIZE
	.align		4
.L_6:
        /*0024*/ 	.byte	0x04, 0x12
        /*0026*/ 	.short	(.L_8 - .L_7)
	.align		4
.L_7:
        /*0028*/ 	.word	index@(triton_per_fused_native_group_norm_27)
        /*002c*/ 	.word	0x00000000
.L_8:


//--------------------- .nv.info.triton_per_fused_native_group_norm_27 --------------------------
	.section	.nv.info.triton_per_fused_native_group_norm_27,"",@"SHT_CUDA_INFO"
	.sectionflags	@""
	.align	4


	//----- nvinfo : EIATTR_CUDA_API_VERSION
	.align		4
        /*0000*/ 	.byte	0x04, 0x37
        /*0002*/ 	.short	(.L_10 - .L_9)
.L_9:
        /*0004*/ 	.word	0x0000007c


	//----- nvinfo : EIATTR_KPARAM_INFO
	.align		4
.L_10:
        /*0008*/ 	.byte	0x04, 0x17
        /*000a*/ 	.short	(.L_12 - .L_11)
.L_11:
        /*000c*/ 	.word	0x00000000
        /*0010*/ 	.short	0x0005
        /*0012*/ 	.short	0x0024
        /*0014*/ 	.byte	0x00, 0xf0, 0x11, 0x00


	//----- nvinfo : EIATTR_KPARAM_INFO
	.align		4
.L_12:
        /*0018*/ 	.byte	0x04, 0x17
        /*001a*/ 	.short	(.L_14 - .L_13)
.L_13:
        /*001c*/ 	.word	0x00000000
        /*0020*/ 	.short	0x0004
        /*0022*/ 	.short	0x0020
        /*0024*/ 	.byte	0x00, 0xf0, 0x11, 0x00


	//----- nvinfo : EIATTR_KPARAM_INFO
	.align		4
.L_14:
        /*0028*/ 	.byte	0x04, 0x17
        /*002a*/ 	.short	(.L_16 - .L_15)
.L_15:
        /*002c*/ 	.word	0x00000000
        /*0030*/ 	.short	0x0003
        /*0032*/ 	.short	0x0018
        /*0034*/ 	.byte	0x00, 0xf4, 0x21, 0x00


	//----- nvinfo : EIATTR_KPARAM_INFO
	.align		4
.L_16:
        /*0038*/ 	.byte	0x04, 0x17
        /*003a*/ 	.short	(.L_18 - .L_17)
.L_17:
        /*003c*/ 	.word	0x00000000
        /*0040*/ 	.short	0x0002
        /*0042*/ 	.short	0x0010
        /*0044*/ 	.byte	0x00, 0xf4, 0x21, 0x00


	//----- nvinfo : EIATTR_KPARAM_INFO
	.align		4
.L_18:
        /*0048*/ 	.byte	0x04, 0x17
        /*004a*/ 	.short	(.L_20 - .L_19)
.L_19:
        /*004c*/ 	.word	0x00000000
        /*0050*/ 	.short	0x0001
        /*0052*/ 	.short	0x0008
        /*0054*/ 	.byte	0x00, 0xf4, 0x21, 0x00


	//----- nvinfo : EIATTR_KPARAM_INFO
	.align		4
.L_20:
        /*0058*/ 	.byte	0x04, 0x17
        /*005a*/ 	.short	(.L_22 - .L_21)
.L_21:
        /*005c*/ 	.word	0x00000000
        /*0060*/ 	.short	0x0000
        /*0062*/ 	.short	0x0000
        /*0064*/ 	.byte	0x00, 0xf4, 0x21, 0x00


	//----- nvinfo : EIATTR_SPARSE_MMA_MASK
	.align		4
.L_22:
        /*0068*/ 	.byte	0x03, 0x50
        /*006a*/ 	.short	0x0000


	//----- nvinfo : EIATTR_MAXREG_COUNT
	.align		4
        /*006c*/ 	.byte	0x03, 0x1b
        /*006e*/ 	.short	0x00ff


	//----- nvinfo : EIATTR_COOP_GROUP_MASK_REGIDS
	.align		4
        /*0070*/ 	.byte	0x04, 0x29
        /*0072*/ 	.short	(.L_24 - .L_23)


	//   ....[0]....
.L_23:
        /*0074*/ 	.word	0xffffffff


	//   ....[1]....
        /*0078*/ 	.word	0xffffffff


	//   ....[2]....
        /*007c*/ 	.word	0xffffffff


	//   ....[3]....
        /*0080*/ 	.word	0xffffffff


	//   ....[4]....
        /*0084*/ 	.word	0xffffffff


	//   ....[5]....
        /*0088*/ 	.word	0xffffffff


	//   ....[6]....
        /*008c*/ 	.word	0xffffffff


	//   ....[7]....
        /*0090*/ 	.word	0xffffffff


	//   ....[8]....
        /*0094*/ 	.word	0xffffffff


	//   ....[9]....
        /*0098*/ 	.word	0xffffffff


	//----- nvinfo : EIATTR_COOP_GROUP_INSTR_OFFSETS
	.align		4
.L_24:
        /*009c*/ 	.byte	0x04, 0x28
        /*009e*/ 	.short	(.L_26 - .L_25)


	//   ....[0]....
.L_25:
        /*00a0*/ 	.word	0x00000250


	//   ....[1]....
        /*00a4*/ 	.word	0x00000270


	//   ....[2]....
        /*00a8*/ 	.word	0x00000290


	//   ....[3]....
        /*00ac*/ 	.word	0x000002b0


	//   ....[4]....
        /*00b0*/ 	.word	0x000002d0


	//   ....[5]....
        /*00b4*/ 	.word	0x000003e0


	//   ....[6]....
        /*00b8*/ 	.word	0x00000410


	//   ....[7]....
        /*00bc*/ 	.word	0x00000440


	//   ....[8]....
        /*00c0*/ 	.word	0x00000470


	//   ....[9]....
        /*00c4*/ 	.word	0x000004b0


	//----- nvinfo : EIATTR_EXIT_INSTR_OFFSETS
	.align		4
.L_26:
        /*00c8*/ 	.byte	0x04, 0x1c
        /*00ca*/ 	.short	(.L_28 - .L_27)


	//   ....[0]....
.L_27:
        /*00cc*/ 	.word	0x000005c0


	//   ....[1]....
        /*00d0*/ 	.word	0x00000610


	//----- nvinfo : EIATTR_REQNTID
	.align		4
.L_28:
        /*00d4*/ 	.byte	0x04, 0x10
        /*00d6*/ 	.short	(.L_30 - .L_29)
.L_29:
        /*00d8*/ 	.word	0x00000100
        /*00dc*/ 	.word	0x00000001
        /*00e0*/ 	.word	0x00000001


	//----- nvinfo : EIATTR_CBANK_PARAM_SIZE
	.align		4
.L_30:
        /*00e4*/ 	.byte	0x03, 0x19
        /*00e6*/ 	.short	0x0028


	//----- nvinfo : EIATTR_PARAM_CBANK
	.align		4
        /*00e8*/ 	.byte	0x04, 0x0a
        /*00ea*/ 	.short	(.L_32 - .L_31)
	.align		4
.L_31:
        /*00ec*/ 	.word	index@(.nv.constant0.triton_per_fused_native_group_norm_27)
        /*00f0*/ 	.short	0x0210
        /*00f2*/ 	.short	0x0028


	//----- nvinfo : EIATTR_SW_WAR
	.align		4
.L_32:
        /*00f4*/ 	.byte	0x04, 0x36
        /*00f6*/ 	.short	(.L_34 - .L_33)
.L_33:
        /*00f8*/ 	.word	0x00000008
.L_34:


//--------------------- .nv.callgraph             --------------------------
	.section	.nv.callgraph,"",@"SHT_CUDA_CALLGRAPH"
	.align	4
	.sectionentsize	8
	.align		4
        /*0000*/ 	.word	0x00000000
	.align		4
        /*0004*/ 	.word	0xffffffff
	.align		4
        /*0008*/ 	.word	0x00000000
	.align		4
        /*000c*/ 	.word	0xfffffffe
	.align		4
        /*0010*/ 	.word	0x00000000
	.align		4
        /*0014*/ 	.word	0xfffffffd
	.align		4
        /*0018*/ 	.word	0x00000000
	.align		4
        /*001c*/ 	.word	0xfffffffc


//--------------------- .nv.constant4             --------------------------
	.section	.nv.constant4,"a",@progbits
	.align	8
	.align		8
.nv.constant4:
        /*0000*/ 	.dword	_$_str


//--------------------- .text.triton_per_fused_native_group_norm_27 --------------------------
	.section	.text.triton_per_fused_native_group_norm_27,"ax",@progbits
	.sectionflags	@"SHF_BARRIERS=1"
	.align	128
        .global         triton_per_fused_native_group_norm_27
        .type           triton_per_fused_native_group_norm_27,@function
        .size           triton_per_fused_native_group_norm_27,(.L_x_1 - triton_per_fused_native_group_norm_27)
        .other          triton_per_fused_native_group_norm_27,@"STO_CUDA_ENTRY STV_DEFAULT"
triton_per_fused_native_group_norm_27:
.text.triton_per_fused_native_group_norm_27:
[----:B------:R-:W0:Y:S02]  /*0000*/  LDC R1, c[0x0][0x28] ;  /* 0x00000a00ff017b82 */ /* 0x000e240000000800 */
[----:B------:R-:W1:Y:S01]  /*0010*/  S2R R5, SR_TID.X ;  /* 0x0000000000057919 */ /* 0x000e620000002100 */
[----:B------:R-:W2:Y:S01]  /*0020*/  LDC.64 R2, c[0x0][0x210] ;  /* 0x00008400ff027b82 */ /* 0x000ea20000000a00 */
[----:B------:R-:W-:Y:S01]  /*0030*/  ULDC.64 UR6, c[0x0][0x208] ;  /* 0x0000820000067ab9 */ /* 0x000fe20000000a00 */
[----:B------:R-:W3:Y:S01]  /*0040*/  S2R R0, SR_CTAID.X ;  /* 0x0000000000007919 */ /* 0x000ee20000002500 */
[----:B-1----:R-:W-:Y:S02]  /*0050*/  SHF.R.U32.HI R7, RZ, 0x5, R5 ;  /* 0x00000005ff077819 */ /* 0x002fe40000011605 */
[----:B------:R-:W-:Y:S02]  /*0060*/  SHF.L.U32 R8, R5, 0x7, RZ ;  /* 0x0000000705087819 */ /* 0x000fe400000006ff */
[----:B---3--:R-:W-:Y:S02]  /*0070*/  SHF.L.U32 R0, R0, 0x3, RZ ;  /* 0x0000000300007819 */ /* 0x008fe400000006ff */
[----:B------:R-:W-:-:S02]  /*0080*/  SGXT.U32 R7, R7, 0x3 ;  /* 0x000000030707781a */ /* 0x000fc40000000000 */
[----:B------:R-:W-:Y:S02]  /*0090*/  SHF.L.U32 R6, R5, 0x2, RZ ;  /* 0x0000000205067819 */ /* 0x000fe400000006ff */
[----:B------:R-:W-:-:S04]  /*00a0*/  LOP3.LUT R4, R0, R7, RZ, 0xfc, !PT ;  /* 0x0000000700047212 */ /* 0x000fc800078efcff */
[----:B------:R-:W-:Y:S02]  /*00b0*/  SHF.R.S32.HI R9, RZ, 0x1f, R4 ;  /* 0x0000001fff097819 */ /* 0x000fe40000011404 */
[----:B------:R-:W-:Y:S02]  /*00c0*/  ISETP.GE.AND P0, PT, R4, 0x80, PT ;  /* 0x000000800400780c */ /* 0x000fe40003f06270 */
[----:B------:R-:W-:Y:S02]  /*00d0*/  LEA.HI R10, R9, R4, RZ, 0x5 ;  /* 0x00000004090a7211 */ /* 0x000fe400078f28ff */
[----:B------:R-:W-:Y:S02]  /*00e0*/  LOP3.LUT R9, R8, 0xf00, RZ, 0xc0, !PT ;  /* 0x00000f0008097812 */ /* 0x000fe400078ec0ff */
[C---:B------:R-:W-:Y:S01]  /*00f0*/  LOP3.LUT R11, R10.reuse, 0x1fffffe0, RZ, 0xc0, !PT ;  /* 0x1fffffe00a0b7812 */ /* 0x040fe200078ec0ff */
[----:B------:R-:W-:Y:S01]  /*0100*/  IMAD.SHL.U32 R10, R10, 0x80, RZ ;  /* 0x000000800a0a7824 */ /* 0x000fe200078e00ff */
[----:B------:R-:W-:-:S02]  /*0110*/  LOP3.LUT R6, R9, 0x4, R6, 0xf8, !PT ;  /* 0x0000000409067812 */ /* 0x000fc400078ef806 */
[----:B------:R-:W-:Y:S02]  /*0120*/  CS2R R8, SRZ ;  /* 0x0000000000087805 */ /* 0x000fe4000001ff00 */
[----:B------:R-:W-:Y:S02]  /*0130*/  IADD3 R11, R4, -R11, RZ ;  /* 0x8000000b040b7210 */ /* 0x000fe40007ffe0ff */
[----:B------:R-:W-:-:S03]  /*0140*/  LOP3.LUT R10, R10, 0xfffff000, RZ, 0xc0, !PT ;  /* 0xfffff0000a0a7812 */ /* 0x000fc600078ec0ff */
[----:B------:R-:W-:-:S05]  /*0150*/  IMAD R11, R11, 0x8, R6 ;  /* 0x000000080b0b7824 */ /* 0x000fca00078e0206 */
[----:B------:R-:W-:-:S05]  /*0160*/  IADD3 R11, R10, R11, RZ ;  /* 0x0000000b0a0b7210 */ /* 0x000fca0007ffe0ff */
[----:B--2---:R-:W-:Y:S01]  /*0170*/  IMAD.WIDE R2, R11, 0x4, R2 ;  /* 0x000000040b027825 */ /* 0x004fe200078e0202 */
[----:B------:R-:W-:-:S06]  /*0180*/  CS2R R10, SRZ ;  /* 0x00000000000a7805 */ /* 0x000fcc000001ff00 */
[----:B------:R-:W2:Y:S01]  /*0190*/  @!P0 LDG.E.128 R8, desc[UR6][R2.64] ;  /* 0x0000000602088981 */ /* 0x000ea2000c1e1d00 */
[----:B------:R-:W1:Y:S01]  /*01a0*/  S2UR UR5, SR_CgaCtaId ;  /* 0x00000000000579c3 */ /* 0x000e620000008800 */
[----:B------:R-:W-:Y:S02]  /*01b0*/  UMOV UR4, 0x400 ;  /* 0x0000040000047882 */ /* 0x000fe40000000000 */
[----:B-1----:R-:W-:Y:S01]  /*01c0*/  UPRMT UR4, UR5, 0x654, UR4 ;  /* 0x0000065405047896 */ /* 0x002fe20008000004 */
[----:B--2---:R-:W-:Y:S02]  /*01d0*/  SEL R13, R8, RZ, !P0 ;  /* 0x000000ff080d7207 */ /* 0x004fe40004000000 */
[----:B------:R-:W-:Y:S02]  /*01e0*/  SEL R9, R9, RZ, !P0 ;  /* 0x000000ff09097207 */ /* 0x000fe40004000000 */
[----:B------:R-:W-:Y:S02]  /*01f0*/  SEL R15, R10, RZ, !P0 ;  /* 0x000000ff0a0f7207 */ /* 0x000fe40004000000 */
[----:B------:R-:W-:Y:S01]  /*0200*/  SEL R11, R11, RZ, !P0 ;  /* 0x000000ff0b0b7207 */ /* 0x000fe20004000000 */
[----:B------:R-:W-:-:S04]  /*0210*/  FADD R4, R13, R9 ;  /* 0x000000090d047221 */ /* 0x000fc80000000000 */
[----:B------:R-:W-:-:S04]  /*0220*/  FADD R4, R15, R4 ;  /* 0x000000040f047221 */ /* 0x000fc80000000000 */
[----:B------:R-:W-:-:S05]  /*0230*/  FADD R4, R11, R4 ;  /* 0x000000040b047221 */ /* 0x000fca0000000000 */
[----:B------:R-:W-:-:S05]  /*0240*/  FSEL R4, R4, RZ, !P0 ;  /* 0x000000ff04047208 */ /* 0x000fca0004000000 */
[----:B------:R-:W1:Y:S02]  /*0250*/  SHFL.BFLY PT, R17, R4, 0x10, 0x1f ;  /* 0x0e001f0004117f89 */ /* 0x000e6400000e0000 */
[----:B-1----:R-:W-:-:S05]  /*0260*/  FADD R17, R4, R17 ;  /* 0x0000001104117221 */ /* 0x002fca0000000000 */
[----:B------:R-:W1:Y:S02]  /*0270*/  SHFL.BFLY PT, R2, R17, 0x8, 0x1f ;  /* 0x0d001f0011027f89 */ /* 0x000e6400000e0000 */
[----:B-1----:R-:W-:-:S05]  /*0280*/  FADD R3, R17, R2 ;  /* 0x0000000211037221 */ /* 0x002fca0000000000 */
[----:B------:R-:W1:Y:S02]  /*0290*/  SHFL.BFLY PT, R2, R3, 0x4, 0x1f ;  /* 0x0c801f0003027f89 */ /* 0x000e6400000e0000 */
[----:B-1----:R-:W-:-:S05]  /*02a0*/  FADD R6, R3, R2 ;  /* 0x0000000203067221 */ /* 0x002fca0000000000 */
[----:B------:R-:W1:Y:S02]  /*02b0*/  SHFL.BFLY PT, R19, R6, 0x2, 0x1f ;  /* 0x0c401f0006137f89 */ /* 0x000e6400000e0000 */
[----:B-1----:R-:W-:-:S05]  /*02c0*/  FADD R19, R6, R19 ;  /* 0x0000001306137221 */ /* 0x002fca0000000000 */
[----:B------:R-:W1:Y:S02]  /*02d0*/  SHFL.BFLY PT, R2, R19, 0x1, 0x1f ;  /* 0x0c201f0013027f89 */ /* 0x000e6400000e0000 */
[----:B-1----:R-:W-:-:S04]  /*02e0*/  FADD R2, R19, R2 ;  /* 0x0000000213027221 */ /* 0x002fc80000000000 */
[C---:B------:R-:W-:Y:S01]  /*02f0*/  FFMA R9, R2.reuse, -0.0078125, R9 ;  /* 0xbc00000002097823 */ /* 0x040fe20000000009 */
[C---:B------:R-:W-:Y:S01]  /*0300*/  FFMA R13, R2.reuse, -0.0078125, R13 ;  /* 0xbc000000020d7823 */ /* 0x040fe2000000000d */
[C---:B------:R-:W-:Y:S01]  /*0310*/  FFMA R15, R2.reuse, -0.0078125, R15 ;  /* 0xbc000000020f7823 */ /* 0x040fe2000000000f */
[----:B------:R-:W-:Y:S01]  /*0320*/  FFMA R11, R2, -0.0078125, R11 ;  /* 0xbc000000020b7823 */ /* 0x000fe2000000000b */
[----:B------:R-:W-:-:S04]  /*0330*/  FMUL R4, R9, R9 ;  /* 0x0000000909047220 */ /* 0x000fc80000400000 */
[----:B------:R-:W-:-:S04]  /*0340*/  FFMA R4, R13, R13, R4 ;  /* 0x0000000d0d047223 */ /* 0x000fc80000000004 */
[----:B------:R-:W-:Y:S01]  /*0350*/  FFMA R4, R15, R15, R4 ;  /* 0x0000000f0f047223 */ /* 0x000fe20000000004 */
[----:B------:R-:W-:-:S03]  /*0360*/  LOP3.LUT R15, R0, 0x7, R5, 0xf8, !PT ;  /* 0x00000007000f7812 */ /* 0x000fc600078ef805 */
[----:B------:R-:W-:Y:S01]  /*0370*/  FFMA R4, R11, R11, R4 ;  /* 0x0000000b0b047223 */ /* 0x000fe20000000004 */
[----:B------:R-:W-:-:S04]  /*0380*/  LEA R11, R7, UR4, 0x2 ;  /* 0x00000004070b7c11 */ /* 0x000fc8000f8e10ff */
[----:B------:R-:W-:Y:S01]  /*0390*/  FSEL R4, R4, RZ, !P0 ;  /* 0x000000ff04047208 */ /* 0x000fe20004000000 */
[----:B------:R-:W-:Y:S01]  /*03a0*/  STS [R11], R2 ;  /* 0x000000020b007388 */ /* 0x000fe20000000800 */
[----:B------:R-:W-:Y:S01]  /*03b0*/  BAR.SYNC.DEFER_BLOCKING 0x0 ;  /* 0x0000000000007b1d */ /* 0x000fe20000010000 */
[----:B------:R-:W-:-:S04]  /*03c0*/  LOP3.LUT P0, RZ, R5, 0xf8, RZ, 0xc0, !PT ;  /* 0x000000f805ff7812 */ /* 0x000fc8000780c0ff */
[----:B------:R-:W-:Y:S01]  /*03d0*/  ISETP.LT.AND P0, PT, R15, 0x80, !P0 ;  /* 0x000000800f00780c */ /* 0x000fe20004701270 */
[----:B------:R-:W1:Y:S02]  /*03e0*/  SHFL.BFLY PT, R3, R4, 0x10, 0x1f ;  /* 0x0e001f0004037f89 */ /* 0x000e6400000e0000 */
[----:B-1----:R-:W-:Y:S01]  /*03f0*/  FADD R6, R4, R3 ;  /* 0x0000000304067221 */ /* 0x002fe20000000000 */
[----:B------:R-:W-:-:S04]  /*0400*/  HFMA2.MMA R4, -RZ, RZ, 1, 0 ;  /* 0x3c000000ff047435 */ /* 0x000fc800000001ff */
[----:B------:R-:W1:Y:S02]  /*0410*/  SHFL.BFLY PT, R3, R6, 0x8, 0x1f ;  /* 0x0d001f0006037f89 */ /* 0x000e6400000e0000 */
[----:B-1----:R-:W-:Y:S02]  /*0420*/  FADD R8, R6, R3 ;  /* 0x0000000306087221 */ /* 0x002fe40000000000 */
[----:B------:R-:W1:Y:S03]  /*0430*/  LDC.64 R6, c[0x0][0x228] ;  /* 0x00008a00ff067b82 */ /* 0x000e660000000a00 */
[----:B------:R-:W2:Y:S02]  /*0440*/  SHFL.BFLY PT, R3, R8, 0x4, 0x1f ;  /* 0x0c801f0008037f89 */ /* 0x000ea400000e0000 */
[----:B--2---:R-:W-:Y:S01]  /*0450*/  FADD R9, R8, R3 ;  /* 0x0000000308097221 */ /* 0x004fe20000000000 */
[----:B------:R-:W-:-:S04]  /*0460*/  LOP3.LUT R3, R5, 0x7, RZ, 0xc0, !PT ;  /* 0x0000000705037812 */ /* 0x000fc800078ec0ff */
[----:B------:R-:W2:Y:S02]  /*0470*/  SHFL.BFLY PT, R10, R9, 0x2, 0x1f ;  /* 0x0c401f00090a7f89 */ /* 0x000ea400000e0000 */
[----:B--2---:R-:W-:Y:S01]  /*0480*/  FADD R13, R9, R10 ;  /* 0x0000000a090d7221 */ /* 0x004fe20000000000 */
[----:B------:R-:W-:Y:S01]  /*0490*/  LEA R10, R3, UR4, 0x2 ;  /* 0x00000004030a7c11 */ /* 0x000fe2000f8e10ff */
[----:B------:R-:W2:Y:S03]  /*04a0*/  LDC.64 R8, c[0x0][0x218] ;  /* 0x00008600ff087b82 */ /* 0x000ea60000000a00 */
[----:B------:R-:W3:Y:S02]  /*04b0*/  SHFL.BFLY PT, R12, R13, 0x1, 0x1f ;  /* 0x0c201f000d0c7f89 */ /* 0x000ee400000e0000 */
[----:B---3--:R-:W-:Y:S02]  /*04c0*/  FADD R14, R13, R12 ;  /* 0x0000000c0d0e7221 */ /* 0x008fe40000000000 */
[----:B------:R-:W-:Y:S01]  /*04d0*/  LDS R12, [R10] ;  /* 0x000000000a0c7984 */ /* 0x000fe20000000800 */
[----:B------:R-:W-:Y:S06]  /*04e0*/  BAR.SYNC.DEFER_BLOCKING 0x0 ;  /* 0x0000000000007b1d */ /* 0x000fec0000010000 */
[----:B------:R-:W-:Y:S02]  /*04f0*/  STS [R11], R14 ;  /* 0x0000000e0b007388 */ /* 0x000fe40000000800 */
[----:B------:R-:W-:Y:S06]  /*0500*/  BAR.SYNC.DEFER_BLOCKING 0x0 ;  /* 0x0000000000007b1d */ /* 0x000fec0000010000 */
[----:B------:R-:W3:Y:S02]  /*0510*/  LDS R3, [R10] ;  /* 0x000000000a037984 */ /* 0x000ee40000000800 */
[----:B------:R-:W-:Y:S06]  /*0520*/  BAR.SYNC.DEFER_BLOCKING 0x0 ;  /* 0x0000000000007b1d */ /* 0x000fec0000010000 */
[----:B------:R4:W-:Y:S01]  /*0530*/  STS [R11], R14 ;  /* 0x0000000e0b007388 */ /* 0x0009e20000000800 */
[----:B---3--:R-:W-:Y:S01]  /*0540*/  FFMA R13, R3, R4, 9.9999997473787516356e-06 ;  /* 0x3727c5ac030d7423 */ /* 0x008fe20000000004 */
[----:B-1----:R-:W-:-:S04]  /*0550*/  IMAD.WIDE R2, R15, 0x4, R6 ;  /* 0x000000040f027825 */ /* 0x002fc800078e0206 */
[----:B------:R-:W-:Y:S01]  /*0560*/  FMUL R7, R12, 0.0078125 ;  /* 0x3c0000000c077820 */ /* 0x000fe20000400000 */
[----:B--2---:R-:W-:Y:S01]  /*0570*/  IMAD.WIDE R4, R15, 0x4, R8 ;  /* 0x000000040f047825 */ /* 0x004fe200078e0208 */
[----:B------:R-:W1:Y:S01]  /*0580*/  MUFU.RSQ R13, R13 ;  /* 0x0000000d000d7308 */ /* 0x000e620000001400 */
[----:B------:R-:W-:Y:S06]  /*0590*/  BAR.SYNC.DEFER_BLOCKING 0x0 ;  /* 0x0000000000007b1d */ /* 0x000fec0000010000 */
[----:B-1----:R4:W-:Y:S04]  /*05a0*/  @P0 STG.E desc[UR6][R2.64], R13 ;  /* 0x0000000d02000986 */ /* 0x0029e8000c101906 */
[----:B------:R4:W-:Y:S01]  /*05b0*/  @P0 STG.E desc[UR6][R4.64], R7 ;  /* 0x0000000704000986 */ /* 0x0009e2000c101906 */
[----:B------:R-:W-:Y:S05]  /*05c0*/  @!P0 EXIT ;  /* 0x000000000000894d */ /* 0x000fea0003800000 */
[----:B----4-:R-:W0:Y:S01]  /*05d0*/  LDS R5, [R10] ;  /* 0x000000000a057984 */ /* 0x010e220000000800 */
[----:B------:R-:W1:Y:S02]  /*05e0*/  LDC.64 R2, c[0x0][0x220] ;  /* 0x00008800ff027b82 */ /* 0x000e640000000a00 */
[----:B-1----:R-:W-:-:S05]  /*05f0*/  IMAD.WIDE R2, R15, 0x4, R2 ;  /* 0x000000040f027825 */ /* 0x002fca00078e0202 */
[----:B0-----:R-:W-:Y:S01]  /*0600*/  STG.E desc[UR6][R2.64], R5 ;  /* 0x0000000502007986 */ /* 0x001fe2000c101906 */
[----:B------:R-:W-:Y:S05]  /*0610*/  EXIT ;  /* 0x000000000000794d */ /* 0x000fea0003800000 */
.L_x_0:
[----:B------:R-:W-:-:S00]  /*0620*/  BRA `(.L_x_0) ;  /* 0xfffffffc00fc7947 */ /* 0x000fc0000383ffff */
[----:B------:R-:W-:-:S00]  /*0630*/  NOP ;  /* 0x0000000000007918 */ /* 0x000fc00000000000 */
        /* <DEDUP_REMOVED lines=12> */
.L_x_1:


//--------------------- .nv.global.init           --------------------------
	.section	.nv.global.init,"aw",@progbits
.nv.global.init:
	.type		_$_str,@object
	.size		_$_str,(.L_0 - _$_str)
_$_str:
        /*0000*/ 	.byte	0x5f, 0x5f, 0x43, 0x55, 0x44, 0x41, 0x5f, 0x46, 0x54, 0x5a, 0x00
.L_0:


//--------------------- .nv.shared.triton_per_fused_native_group_norm_27 --------------------------
	.section	.nv.shared.triton_per_fused_native_group_norm_27,"aw",@nobits
	.sectionflags	@""
	.align	16
	.zero		1024


//--------------------- .nv.constant0.triton_per_fused_native_group_norm_27 --------------------------
	.section	.nv.constant0.triton_per_fused_native_group_norm_27,"a",@progbits
	.sectionflags	@""
	.align	4
.nv.constant0.triton_per_fused_native_group_norm_27:
	.zero		568
